	.headerflags	@"EF_CUDA_TEXMODE_UNIFIED EF_CUDA_64BIT_ADDRESS EF_CUDA_ACCELERATORS EF_CUDA_SM90 EF_CUDA_VIRTUAL_SM(EF_CUDA_SM90)"
	.elftype	@"ET_EXEC"


//--------------------- .nv.info                  --------------------------
	.section	.nv.info,"",@"SHT_CUDA_INFO"
	.align	4


	//----- nvinfo : EIATTR_REGCOUNT
	.align		4
        /*0000*/ 	.byte	0x04, 0x2f
        /*0002*/ 	.short	(.L_1 - .L_0)
	.align		4
.L_0:
        /*0004*/ 	.word	index@(triton_poi_fused_convolution_leaky_relu_3)
        /*0008*/ 	.word	0x0000000e


	//----- nvinfo : EIATTR_MIN_STACK_SIZE
	.align		4
.L_1:
        /*000c*/ 	.byte	0x04, 0x12
        /*000e*/ 	.short	(.L_3 - .L_2)
	.align		4
.L_2:
        /*0010*/ 	.word	index@(triton_poi_fused_convolution_leaky_relu_3)
        /*0014*/ 	.word	0x00000000


	//----- nvinfo : EIATTR_FRAME_SIZE
	.align		4
.L_3:
        /*0018*/ 	.byte	0x04, 0x11
        /*001a*/ 	.short	(.L_5 - .L_4)
	.align		4
.L_4:
        /*001c*/ 	.word	index@(triton_poi_fused_convolution_leaky_relu_3)
        /*0020*/ 	.word	0x00000000


	//----- nvinfo : EIATTR_MIN_STACK_SIZE
	.align		4
.L_5:
        /*0024*/ 	.byte	0x04, 0x12
        /*0026*/ 	.short	(.L_7 - .L_6)
	.align		4
.L_6:
        /*0028*/ 	.word	index@(triton_poi_fused_convolution_leaky_relu_3)
        /*002c*/ 	.word	0x00000000
.L_7:


//--------------------- .nv.info.triton_poi_fused_convolution_leaky_relu_3 --------------------------
	.section	.nv.info.triton_poi_fused_convolution_leaky_relu_3,"",@"SHT_CUDA_INFO"
	.sectionflags	@""
	.align	4


	//----- nvinfo : EIATTR_CUDA_API_VERSION
	.align		4
        /*0000*/ 	.byte	0x04, 0x37
        /*0002*/ 	.short	(.L_9 - .L_8)
.L_8:
        /*0004*/ 	.word	0x0000007c


	//----- nvinfo : EIATTR_KPARAM_INFO
	.align		4
.L_9:
        /*0008*/ 	.byte	0x04, 0x17
        /*000a*/ 	.short	(.L_11 - .L_10)
.L_10:
        /*000c*/ 	.word	0x00000000
        /*0010*/ 	.short	0x0003
        /*0012*/ 	.short	0x0018
        /*0014*/ 	.byte	0x00, 0xf0, 0x11, 0x00


	//----- nvinfo : EIATTR_KPARAM_INFO
	.align		4
.L_11:
        /*0018*/ 	.byte	0x04, 0x17
        /*001a*/ 	.short	(.L_13 - .L_12)
.L_12:
        /*001c*/ 	.word	0x00000000
        /*0020*/ 	.short	0x0002
        /*0022*/ 	.short	0x0010
        /*0024*/ 	.byte	0x00, 0xf4, 0x21, 0x00


	//----- nvinfo : EIATTR_KPARAM_INFO
	.align		4
.L_13:
        /*0028*/ 	.byte	0x04, 0x17
        /*002a*/ 	.short	(.L_15 - .L_14)
.L_14:
        /*002c*/ 	.word	0x00000000
        /*0030*/ 	.short	0x0001
        /*0032*/ 	.short	0x0008
        /*0034*/ 	.byte	0x00, 0xf4, 0x21, 0x00


	//----- nvinfo : EIATTR_KPARAM_INFO
	.align		4
.L_15:
        /*0038*/ 	.byte	0x04, 0x17
        /*003a*/ 	.short	(.L_17 - .L_16)
.L_16:
        /*003c*/ 	.word	0x00000000
        /*0040*/ 	.short	0x0000
        /*0042*/ 	.short	0x0000
        /*0044*/ 	.byte	0x00, 0xf4, 0x21, 0x00


	//----- nvinfo : EIATTR_SPARSE_MMA_MASK
	.align		4
.L_17:
        /*0048*/ 	.byte	0x03, 0x50
        /*004a*/ 	.short	0x0000


	//----- nvinfo : EIATTR_MAXREG_COUNT
	.align		4
        /*004c*/ 	.byte	0x03, 0x1b
        /*004e*/ 	.short	0x00ff


	//----- nvinfo : EIATTR_EXIT_INSTR_OFFSETS
	.align		4
        /*0050*/ 	.byte	0x04, 0x1c
        /*0052*/ 	.short	(.L_19 - .L_18)


	//   ....[0]....
.L_18:
        /*0054*/ 	.word	0x00000230


	//----- nvinfo : EIATTR_REQNTID
	.align		4
.L_19:
        /*0058*/ 	.byte	0x04, 0x10
        /*005a*/ 	.short	(.L_21 - .L_20)
.L_20:
        /*005c*/ 	.word	0x00000080
        /*0060*/ 	.word	0x00000001
        /*0064*/ 	.word	0x00000001


	//----- nvinfo : EIATTR_CBANK_PARAM_SIZE
	.align		4
.L_21:
        /*0068*/ 	.byte	0x03, 0x19
        /*006a*/ 	.short	0x001c


	//----- nvinfo : EIATTR_PARAM_CBANK
	.align		4
        /*006c*/ 	.byte	0x04, 0x0a
        /*006e*/ 	.short	(.L_23 - .L_22)
	.align		4
.L_22:
        /*0070*/ 	.word	index@(.nv.constant0.triton_poi_fused_convolution_leaky_relu_3)
        /*0074*/ 	.short	0x0210
        /*0076*/ 	.short	0x001c


	//----- nvinfo : EIATTR_SW_WAR
	.align		4
.L_23:
        /*0078*/ 	.byte	0x04, 0x36
        /*007a*/ 	.short	(.L_25 - .L_24)
.L_24:
        /*007c*/ 	.word	0x00000008
.L_25:


//--------------------- .nv.callgraph             --------------------------
	.section	.nv.callgraph,"",@"SHT_CUDA_CALLGRAPH"
	.align	4
	.sectionentsize	8
	.align		4
        /*0000*/ 	.word	0x00000000
	.align		4
        /*0004*/ 	.word	0xffffffff
	.align		4
        /*0008*/ 	.word	0x00000000
	.align		4
        /*000c*/ 	.word	0xfffffffe
	.align		4
        /*0010*/ 	.word	0x00000000
	.align		4
        /*0014*/ 	.word	0xfffffffd
	.align		4
        /*0018*/ 	.word	0x00000000
	.align		4
        /*001c*/ 	.word	0xfffffffc


//--------------------- .text.triton_poi_fused_convolution_leaky_relu_3 --------------------------
	.section	.text.triton_poi_fused_convolution_leaky_relu_3,"ax",@progbits
	.align	128
        .global         triton_poi_fused_convolution_leaky_relu_3
        .type           triton_poi_fused_convolution_leaky_relu_3,@function
        .size           triton_poi_fused_convolution_leaky_relu_3,(.L_x_1 - triton_poi_fused_convolution_leaky_relu_3)
        .other          triton_poi_fused_convolution_leaky_relu_3,@"STO_CUDA_ENTRY STV_DEFAULT"
triton_poi_fused_convolution_leaky_relu_3:
.text.triton_poi_fused_convolution_leaky_relu_3:
[----:B------:R-:W-:Y:S01]  /*0000*/  LDC R1, c[0x0][0x28] ;  /* 0x00000a00ff017b82 */ /* 0x000fe20000000800 */
[----:B------:R-:W1:Y:S07]  /*0010*/  S2R R0, SR_TID.X ;  /* 0x0000000000007919 */ /* 0x000e6e0000002100 */
[----:B------:R-:W2:Y:S01]  /*0020*/  LDC.64 R4, c[0x0][0x218] ;  /* 0x00008600ff047b82 */ /* 0x000ea20000000a00 */
[----:B------:R-:W-:Y:S01]  /*0030*/  ULDC.64 UR4, c[0x0][0x208] ;  /* 0x0000820000047ab9 */ /* 0x000fe20000000a00 */
[----:B------:R-:W-:Y:S01]  /*0040*/  ULDC.64 UR6, c[0x0][0x220] ;  /* 0x0000880000067ab9 */ /* 0x000fe20000000a00 */
[----:B------:R-:W3:Y:S05]  /*0050*/  S2R R7, SR_CTAID.X ;  /* 0x0000000000077919 */ /* 0x000eea0000002500 */
[----:B------:R-:W4:Y:S01]  /*0060*/  LDC.64 R2, c[0x0][0x210] ;  /* 0x00008400ff027b82 */ /* 0x000f220000000a00 */
[----:B-1----:R-:W-:Y:S01]  /*0070*/  IMAD.SHL.U32 R0, R0, 0x2, RZ ;  /* 0x0000000200007824 */ /* 0x002fe200078e00ff */
[----:B---3--:R-:W-:-:S04]  /*0080*/  SHF.R.S32.HI R6, RZ, 0x17, R7 ;  /* 0x00000017ff067819 */ /* 0x008fc80000011407 */
[----:B------:R-:W-:Y:S02]  /*0090*/  LOP3.LUT R0, R0, 0xfe, RZ, 0xc0, !PT ;  /* 0x000000fe00007812 */ /* 0x000fe400078ec0ff */
[----:B------:R-:W-:-:S03]  /*00a0*/  SGXT R6, R6, 0x1 ;  /* 0x000000010606781a */ /* 0x000fc60000000200 */
[----:B------:R-:W-:-:S04]  /*00b0*/  IMAD R7, R7, 0x100, R0 ;  /* 0x0000010007077824 */ /* 0x000fc800078e0200 */
[----:B----4-:R-:W-:Y:S01]  /*00c0*/  IMAD.WIDE R2, R7, 0x4, R2 ;  /* 0x0000000407027825 */ /* 0x010fe200078e0202 */
[----:B------:R-:W-:-:S04]  /*00d0*/  LEA.HI R6, R6, R7, RZ, 0x5 ;  /* 0x0000000706067211 */ /* 0x000fc800078f28ff */
[--C-:B------:R-:W-:Y:S02]  /*00e0*/  SHF.R.S32.HI R0, RZ, 0x5, R6.reuse ;  /* 0x00000005ff007819 */ /* 0x100fe40000011406 */
[----:B------:R-:W-:-:S04]  /*00f0*/  SHF.R.S32.HI R9, RZ, 0x1f, R6 ;  /* 0x0000001fff097819 */ /* 0x000fc80000011406 */
[----:B------:R-:W-:-:S04]  /*0100*/  LEA.HI R9, R9, R0, RZ, 0x7 ;  /* 0x0000000009097211 */ /* 0x000fc800078f38ff */
[----:B------:R-:W-:-:S05]  /*0110*/  LOP3.LUT R9, R9, 0xffffff80, RZ, 0xc0, !PT ;  /* 0xffffff8009097812 */ /* 0x000fca00078ec0ff */
[----:B------:R-:W-:-:S04]  /*0120*/  IMAD.IADD R9, R0, 0x1, -R9 ;  /* 0x0000000100097824 */ /* 0x000fc800078e0a09 */
[----:B--2---:R-:W-:Y:S02]  /*0130*/  IMAD.WIDE R4, R9, 0x4, R4 ;  /* 0x0000000409047825 */ /* 0x004fe400078e0204 */
[----:B------:R-:W2:Y:S04]  /*0140*/  LDG.E.64 R8, desc[UR4][R2.64] ;  /* 0x0000000402087981 */ /* 0x000ea8000c1e1b00 */
[----:B------:R-:W2:Y:S01]  /*0150*/  LDG.E.EL R4, desc[UR4][R4.64] ;  /* 0x0000000404047981 */ /* 0x000ea2000c2e1900 */
[----:B------:R-:W-:-:S04]  /*0160*/  IADD3 R6, P2, R7, UR6, RZ ;  /* 0x0000000607067c10 */ /* 0x000fc8000ff5e0ff */
[----:B------:R-:W-:Y:S02]  /*0170*/  LEA.HI.X.SX32 R7, R7, UR7, 0x1, P2 ;  /* 0x0000000707077c11 */ /* 0x000fe400090f0eff */
[CC--:B--2---:R-:W-:Y:S01]  /*0180*/  FSETP.GT.AND P0, PT, R9.reuse, -R4.reuse, PT ;  /* 0x800000040900720b */ /* 0x0c4fe20003f04000 */
[--C-:B------:R-:W-:Y:S01]  /*0190*/  FADD R9, R9, R4.reuse ;  /* 0x0000000409097221 */ /* 0x100fe20000000000 */
[C---:B------:R-:W-:Y:S01]  /*01a0*/  FSETP.GT.AND P1, PT, R8.reuse, -R4, PT ;  /* 0x800000040800720b */ /* 0x040fe20003f24000 */
[----:B------:R-:W-:Y:S01]  /*01b0*/  FADD R8, R8, R4 ;  /* 0x0000000408087221 */ /* 0x000fe20000000000 */
[----:B------:R-:W-:Y:S02]  /*01c0*/  SEL R11, RZ, 0x100, !P0 ;  /* 0x00000100ff0b7807 */ /* 0x000fe40004000000 */
[----:B------:R-:W-:-:S05]  /*01d0*/  SEL R0, RZ, 0x1, !P1 ;  /* 0x00000001ff007807 */ /* 0x000fca0004800000 */
[----:B------:R-:W-:Y:S02]  /*01e0*/  IMAD.IADD R11, R0, 0x1, R11 ;  /* 0x00000001000b7824 */ /* 0x000fe400078e020b */
[----:B------:R-:W-:Y:S02]  /*01f0*/  @!P0 FMUL R9, R9, 0.10000000149011611938 ;  /* 0x3dcccccd09098820 */ /* 0x000fe40000400000 */
[----:B------:R-:W-:Y:S01]  /*0200*/  @!P1 FMUL R8, R8, 0.10000000149011611938 ;  /* 0x3dcccccd08089820 */ /* 0x000fe20000400000 */
[----:B------:R-:W-:Y:S04]  /*0210*/  STG.E.U16 desc[UR4][R6.64], R11 ;  /* 0x0000000b06007986 */ /* 0x000fe8000c101504 */
[----:B------:R-:W-:Y:S01]  /*0220*/  STG.E.64 desc[UR4][R2.64], R8 ;  /* 0x0000000802007986 */ /* 0x000fe2000c101b04 */
[----:B------:R-:W-:Y:S05]  /*0230*/  EXIT ;  /* 0x000000000000794d */ /* 0x000fea0003800000 */
.L_x_0:
[----:B------:R-:W-:-:S00]  /*0240*/  BRA `(.L_x_0) ;  /* 0xfffffffc00fc7947 */ /* 0x000fc0000383ffff */
[----:B------:R-:W-:-:S00]  /*0250*/  NOP ;  /* 0x0000000000007918 */ /* 0x000fc00000000000 */
        /* <DEDUP_REMOVED lines=10> */
.L_x_1:


//--------------------- .nv.constant0.triton_poi_fused_convolution_leaky_relu_3 --------------------------
	.section	.nv.constant0.triton_poi_fused_convolution_leaky_relu_3,"a",@progbits
	.sectionflags	@""
	.align	4
.nv.constant0.triton_poi_fused_convolution_leaky_relu_3:
	.zero		556
